	.headerflags	@"EF_CUDA_TEXMODE_UNIFIED EF_CUDA_64BIT_ADDRESS EF_CUDA_ACCELERATORS EF_CUDA_SM90 EF_CUDA_VIRTUAL_SM(EF_CUDA_SM90)"
	.elftype	@"ET_EXEC"


//--------------------- .nv.info                  --------------------------
	.section	.nv.info,"",@"SHT_CUDA_INFO"
	.align	4


	//----- nvinfo : EIATTR_REGCOUNT
	.align		4
        /*0000*/ 	.byte	0x04, 0x2f
        /*0002*/ 	.short	(.L_1 - .L_0)
	.align		4
.L_0:
        /*0004*/ 	.word	index@(triton_poi_fused_cat_5)
        /*0008*/ 	.word	0x0000000d


	//----- nvinfo : EIATTR_MIN_STACK_SIZE
	.align		4
.L_1:
        /*000c*/ 	.byte	0x04, 0x12
        /*000e*/ 	.short	(.L_3 - .L_2)
	.align		4
.L_2:
        /*0010*/ 	.word	index@(triton_poi_fused_cat_5)
        /*0014*/ 	.word	0x00000000


	//----- nvinfo : EIATTR_FRAME_SIZE
	.align		4
.L_3:
        /*0018*/ 	.byte	0x04, 0x11
        /*001a*/ 	.short	(.L_5 - .L_4)
	.align		4
.L_4:
        /*001c*/ 	.word	index@(triton_poi_fused_cat_5)
        /*0020*/ 	.word	0x00000000


	//----- nvinfo : EIATTR_MIN_STACK_SIZE
	.align		4
.L_5:
        /*0024*/ 	.byte	0x04, 0x12
        /*0026*/ 	.short	(.L_7 - .L_6)
	.align		4
.L_6:
        /*0028*/ 	.word	index@(triton_poi_fused_cat_5)
        /*002c*/ 	.word	0x00000000
.L_7:


//--------------------- .nv.info.triton_poi_fused_cat_5 --------------------------
	.section	.nv.info.triton_poi_fused_cat_5,"",@"SHT_CUDA_INFO"
	.sectionflags	@""
	.align	4


	//----- nvinfo : EIATTR_CUDA_API_VERSION
	.align		4
        /*0000*/ 	.byte	0x04, 0x37
        /*0002*/ 	.short	(.L_9 - .L_8)
.L_8:
        /*0004*/ 	.word	0x0000007c


	//----- nvinfo : EIATTR_KPARAM_INFO
	.align		4
.L_9:
        /*0008*/ 	.byte	0x04, 0x17
        /*000a*/ 	.short	(.L_11 - .L_10)
.L_10:
        /*000c*/ 	.word	0x00000000
        /*0010*/ 	.short	0x0003
        /*0012*/ 	.short	0x0018
        /*0014*/ 	.byte	0x00, 0xf0, 0x11, 0x00


	//----- nvinfo : EIATTR_KPARAM_INFO
	.align		4
.L_11:
        /*0018*/ 	.byte	0x04, 0x17
        /*001a*/ 	.short	(.L_13 - .L_12)
.L_12:
        /*001c*/ 	.word	0x00000000
        /*0020*/ 	.short	0x0002
        /*0022*/ 	.short	0x0010
        /*0024*/ 	.byte	0x00, 0xf4, 0x21, 0x00


	//----- nvinfo : EIATTR_KPARAM_INFO
	.align		4
.L_13:
        /*0028*/ 	.byte	0x04, 0x17
        /*002a*/ 	.short	(.L_15 - .L_14)
.L_14:
        /*002c*/ 	.word	0x00000000
        /*0030*/ 	.short	0x0001
        /*0032*/ 	.short	0x0008
        /*0034*/ 	.byte	0x00, 0xf4, 0x21, 0x00


	//----- nvinfo : EIATTR_KPARAM_INFO
	.align		4
.L_15:
        /*0038*/ 	.byte	0x04, 0x17
        /*003a*/ 	.short	(.L_17 - .L_16)
.L_16:
        /*003c*/ 	.word	0x00000000
        /*0040*/ 	.short	0x0000
        /*0042*/ 	.short	0x0000
        /*0044*/ 	.byte	0x00, 0xf4, 0x21, 0x00


	//----- nvinfo : EIATTR_SPARSE_MMA_MASK
	.align		4
.L_17:
        /*0048*/ 	.byte	0x03, 0x50
        /*004a*/ 	.short	0x0000


	//----- nvinfo : EIATTR_MAXREG_COUNT
	.align		4
        /*004c*/ 	.byte	0x03, 0x1b
        /*004e*/ 	.short	0x00ff


	//----- nvinfo : EIATTR_EXIT_INSTR_OFFSETS
	.align		4
        /*0050*/ 	.byte	0x04, 0x1c
        /*0052*/ 	.short	(.L_19 - .L_18)


	//   ....[0]....
.L_18:
        /*0054*/ 	.word	0x00000450


	//   ....[1]....
        /*0058*/ 	.word	0x00000470


	//----- nvinfo : EIATTR_REQNTID
	.align		4
.L_19:
        /*005c*/ 	.byte	0x04, 0x10
        /*005e*/ 	.short	(.L_21 - .L_20)
.L_20:
        /*0060*/ 	.word	0x00000080
        /*0064*/ 	.word	0x00000001
        /*0068*/ 	.word	0x00000001


	//----- nvinfo : EIATTR_CBANK_PARAM_SIZE
	.align		4
.L_21:
        /*006c*/ 	.byte	0x03, 0x19
        /*006e*/ 	.short	0x001c


	//----- nvinfo : EIATTR_PARAM_CBANK
	.align		4
        /*0070*/ 	.byte	0x04, 0x0a
        /*0072*/ 	.short	(.L_23 - .L_22)
	.align		4
.L_22:
        /*0074*/ 	.word	index@(.nv.constant0.triton_poi_fused_cat_5)
        /*0078*/ 	.short	0x0210
        /*007a*/ 	.short	0x001c


	//----- nvinfo : EIATTR_SW_WAR
	.align		4
.L_23:
        /*007c*/ 	.byte	0x04, 0x36
        /*007e*/ 	.short	(.L_25 - .L_24)
.L_24:
        /*0080*/ 	.word	0x00000008
.L_25:


//--------------------- .nv.callgraph             --------------------------
	.section	.nv.callgraph,"",@"SHT_CUDA_CALLGRAPH"
	.align	4
	.sectionentsize	8
	.align		4
        /*0000*/ 	.word	0x00000000
	.align		4
        /*0004*/ 	.word	0xffffffff
	.align		4
        /*0008*/ 	.word	0x00000000
	.align		4
        /*000c*/ 	.word	0xfffffffe
	.align		4
        /*0010*/ 	.word	0x00000000
	.align		4
        /*0014*/ 	.word	0xfffffffd
	.align		4
        /*0018*/ 	.word	0x00000000
	.align		4
        /*001c*/ 	.word	0xfffffffc


//--------------------- .text.triton_poi_fused_cat_5 --------------------------
	.section	.text.triton_poi_fused_cat_5,"ax",@progbits
	.align	128
        .global         triton_poi_fused_cat_5
        .type           triton_poi_fused_cat_5,@function
        .size           triton_poi_fused_cat_5,(.L_x_1 - triton_poi_fused_cat_5)
        .other          triton_poi_fused_cat_5,@"STO_CUDA_ENTRY STV_DEFAULT"
triton_poi_fused_cat_5:
.text.triton_poi_fused_cat_5:
[----:B------:R-:W0:Y:S02]  /*0000*/  LDC R1, c[0x0][0x28] ;  /* 0x00000a00ff017b82 */ /* 0x000e240000000800 */
[----:B------:R-:W1:Y:S01]  /*0010*/  S2R R0, SR_TID.X ;  /* 0x0000000000007919 */ /* 0x000e620000002100 */
[----:B------:R-:W-:Y:S01]  /*0020*/  ULDC.64 UR6, c[0x0][0x218] ;  /* 0x0000860000067ab9 */ /* 0x000fe20000000a00 */
[----:B------:R-:W-:Y:S01]  /*0030*/  ULDC.64 UR4, c[0x0][0x208] ;  /* 0x0000820000047ab9 */ /* 0x000fe20000000a00 */
[----:B------:R-:W2:Y:S01]  /*0040*/  S2R R3, SR_CTAID.X ;  /* 0x0000000000037919 */ /* 0x000ea20000002500 */
[----:B-1----:R-:W-:-:S05]  /*0050*/  LOP3.LUT R0, R0, 0x7f, RZ, 0xc0, !PT ;  /* 0x0000007f00007812 */ /* 0x002fca00078ec0ff */
[----:B--2---:R-:W-:Y:S02]  /*0060*/  IMAD R0, R3, 0x80, R0 ;  /* 0x0000008003007824 */ /* 0x004fe400078e0200 */
[----:B------:R-:W1:Y:S03]  /*0070*/  LDC.64 R2, c[0x0][0x210] ;  /* 0x00008400ff027b82 */ /* 0x000e660000000a00 */
[----:B------:R-:W-:Y:S02]  /*0080*/  SHF.R.S32.HI R5, RZ, 0x1f, R0 ;  /* 0x0000001fff057819 */ /* 0x000fe40000011400 */
[----:B------:R-:W-:Y:S02]  /*0090*/  ISETP.GE.AND P0, PT, R0, 0x100, PT ;  /* 0x000001000000780c */ /* 0x000fe40003f06270 */
[CC--:B------:R-:W-:Y:S02]  /*00a0*/  LEA.HI R4, R5.reuse, R0.reuse, RZ, 0x4 ;  /* 0x0000000005047211 */ /* 0x0c0fe400078f20ff */
[----:B------:R-:W-:-:S02]  /*00b0*/  LEA.HI R8, R5, R0, RZ, 0x6 ;  /* 0x0000000005087211 */ /* 0x000fc400078f30ff */
[----:B------:R-:W-:Y:S02]  /*00c0*/  SHF.R.S32.HI R6, RZ, 0x4, R4 ;  /* 0x00000004ff067819 */ /* 0x000fe40000011404 */
[----:B------:R-:W-:Y:S02]  /*00d0*/  LOP3.LUT R5, R4, 0xfffffff0, RZ, 0xc0, !PT ;  /* 0xfffffff004057812 */ /* 0x000fe400078ec0ff */
[----:B------:R-:W-:Y:S02]  /*00e0*/  LEA.HI R7, R6, R6, RZ, 0x2 ;  /* 0x0000000606077211 */ /* 0x000fe400078f10ff */
[----:B------:R-:W-:Y:S01]  /*00f0*/  SHF.R.S32.HI R4, RZ, 0x6, R8 ;  /* 0x00000006ff047819 */ /* 0x000fe20000011408 */
[----:B------:R-:W-:Y:S01]  /*0100*/  IMAD.IADD R5, R0, 0x1, -R5 ;  /* 0x0000000100057824 */ /* 0x000fe200078e0a05 */
[----:B------:R-:W-:Y:S02]  /*0110*/  LOP3.LUT R7, R7, 0xfffffffc, RZ, 0xc0, !PT ;  /* 0xfffffffc07077812 */ /* 0x000fe400078ec0ff */
[----:B------:R-:W-:Y:S01]  /*0120*/  LOP3.LUT R9, R8, 0xffffffc0, RZ, 0xc0, !PT ;  /* 0xffffffc008097812 */ /* 0x000fe200078ec0ff */
[----:B------:R-:W-:-:S02]  /*0130*/  IMAD.SHL.U32 R4, R4, 0x20, RZ ;  /* 0x0000002004047824 */ /* 0x000fc400078e00ff */
[----:B------:R-:W-:Y:S02]  /*0140*/  IMAD.IADD R7, R6, 0x1, -R7 ;  /* 0x0000000106077824 */ /* 0x000fe400078e0a07 */
[----:B------:R-:W-:Y:S01]  /*0150*/  IMAD.MOV.U32 R6, RZ, RZ, RZ ;  /* 0x000000ffff067224 */ /* 0x000fe200078e00ff */
[----:B------:R-:W-:Y:S02]  /*0160*/  SHF.R.S32.HI R8, RZ, 0x1f, R4 ;  /* 0x0000001fff087819 */ /* 0x000fe40000011404 */
[C---:B------:R-:W-:Y:S02]  /*0170*/  ISETP.GE.AND P1, PT, R7.reuse, 0x2, PT ;  /* 0x000000020700780c */ /* 0x040fe40003f26270 */
[C---:B------:R-:W-:Y:S01]  /*0180*/  ISETP.GT.AND P2, PT, R7.reuse, 0x1, !P0 ;  /* 0x000000010700780c */ /* 0x040fe20004744270 */
[----:B------:R-:W-:Y:S01]  /*0190*/  IMAD.SHL.U32 R7, R7, 0x10, RZ ;  /* 0x0000001007077824 */ /* 0x000fe200078e00ff */
[----:B------:R-:W-:Y:S02]  /*01a0*/  ISETP.LT.AND P3, PT, R0, 0x100, !P1 ;  /* 0x000001000000780c */ /* 0x000fe40004f61270 */
[----:B------:R-:W-:-:S02]  /*01b0*/  IADD3 R9, R4, R0, -R9 ;  /* 0x0000000004097210 */ /* 0x000fc40007ffe809 */
[----:B------:R-:W-:Y:S02]  /*01c0*/  IADD3 R10, P4, P5, R7, R5, R4 ;  /* 0x00000005070a7210 */ /* 0x000fe40007d9e004 */
[----:B------:R-:W-:Y:S01]  /*01d0*/  SHF.R.S32.HI R5, RZ, 0x1f, R5 ;  /* 0x0000001fff057819 */ /* 0x000fe20000011405 */
[----:B-1----:R-:W-:Y:S01]  /*01e0*/  IMAD.WIDE R2, R9, 0x4, R2 ;  /* 0x0000000409027825 */ /* 0x002fe200078e0202 */
[----:B------:R-:W-:-:S04]  /*01f0*/  SHF.R.S32.HI R7, RZ, 0x1f, R7 ;  /* 0x0000001fff077819 */ /* 0x000fc80000011407 */
[----:B------:R-:W-:Y:S01]  /*0200*/  IADD3.X R5, R7, R5, R8, P4, P5 ;  /* 0x0000000507057210 */ /* 0x000fe200027ea408 */
[----:B------:R-:W2:Y:S01]  /*0210*/  @P3 LDG.E R6, desc[UR4][R2.64] ;  /* 0x0000000402063981 */ /* 0x000ea2000c1e1900 */
[----:B------:R-:W-:Y:S01]  /*0220*/  LEA R4, P4, R10, UR6, 0x2 ;  /* 0x000000060a047c11 */ /* 0x000fe2000f8810ff */
[----:B------:R-:W-:-:S03]  /*0230*/  IMAD.MOV.U32 R8, RZ, RZ, RZ ;  /* 0x000000ffff087224 */ /* 0x000fc600078e00ff */
[----:B------:R-:W-:-:S05]  /*0240*/  LEA.HI.X R5, R10, UR7, R5, 0x2, P4 ;  /* 0x000000070a057c11 */ /* 0x000fca000a0f1405 */
[----:B------:R-:W3:Y:S01]  /*0250*/  @P2 LDG.E R8, desc[UR4][R4.64+-0x80] ;  /* 0xffff800404082981 */ /* 0x000ee2000c1e1900 */
[----:B--2---:R-:W-:-:S05]  /*0260*/  SEL R6, R6, RZ, P3 ;  /* 0x000000ff06067207 */ /* 0x004fca0001800000 */
[----:B------:R-:W-:Y:S01]  /*0270*/  FADD R7, RZ, -R6 ;  /* 0x80000006ff077221 */ /* 0x000fe20000000000 */
[----:B---3--:R-:W-:-:S03]  /*0280*/  SEL R8, R8, RZ, P2 ;  /* 0x000000ff08087207 */ /* 0x008fc60001000000 */
[----:B------:R-:W-:Y:S02]  /*0290*/  FMUL R7, R7, 1.4426950216293334961 ;  /* 0x3fb8aa3b07077820 */ /* 0x000fe40000400000 */
[----:B------:R-:W-:-:S04]  /*02a0*/  FADD R9, RZ, -R8 ;  /* 0x80000008ff097221 */ /* 0x000fc80000000000 */
[----:B------:R-:W-:Y:S01]  /*02b0*/  FMUL R9, R9, 1.4426950216293334961 ;  /* 0x3fb8aa3b09097820 */ /* 0x000fe20000400000 */
[----:B------:R-:W-:-:S04]  /*02c0*/  FSETP.GEU.AND P2, PT, R7, -126, PT ;  /* 0xc2fc00000700780b */ /* 0x000fc80003f4e000 */
[----:B------:R-:W-:-:S09]  /*02d0*/  FSETP.GEU.AND P3, PT, R9, -126, PT ;  /* 0xc2fc00000900780b */ /* 0x000fd20003f6e000 */
[----:B------:R-:W-:-:S04]  /*02e0*/  @!P2 FMUL R7, R7, 0.5 ;  /* 0x3f0000000707a820 */ /* 0x000fc80000400000 */
[----:B------:R-:W-:Y:S01]  /*02f0*/  @!P3 FMUL R9, R9, 0.5 ;  /* 0x3f0000000909b820 */ /* 0x000fe20000400000 */
[----:B------:R-:W1:Y:S08]  /*0300*/  MUFU.EX2 R2, R7 ;  /* 0x0000000700027308 */ /* 0x000e700000000800 */
[----:B------:R-:W2:Y:S01]  /*0310*/  MUFU.EX2 R3, R9 ;  /* 0x0000000900037308 */ /* 0x000ea20000000800 */
[----:B-1----:R-:W-:-:S04]  /*0320*/  @!P2 FMUL R2, R2, R2 ;  /* 0x000000020202a220 */ /* 0x002fc80000400000 */
[----:B------:R-:W-:Y:S01]  /*0330*/  FADD R4, R2, 1 ;  /* 0x3f80000002047421 */ /* 0x000fe20000000000 */
[----:B--2---:R-:W-:-:S04]  /*0340*/  @!P3 FMUL R3, R3, R3 ;  /* 0x000000030303b220 */ /* 0x004fc80000400000 */
[----:B------:R-:W-:Y:S01]  /*0350*/  FADD R10, R3, 1 ;  /* 0x3f800000030a7421 */ /* 0x000fe20000000000 */
[----:B------:R-:W-:Y:S01]  /*0360*/  FSETP.GT.AND P2, PT, R4, 8.50705917302346158658e+37, PT ;  /* 0x7e8000000400780b */ /* 0x000fe20003f44000 */
[----:B------:R-:W1:Y:S03]  /*0370*/  LDC.64 R2, c[0x0][0x220] ;  /* 0x00008800ff027b82 */ /* 0x000e660000000a00 */
[----:B------:R-:W-:-:S09]  /*0380*/  FSETP.GT.AND P3, PT, R10, 8.50705917302346158658e+37, PT ;  /* 0x7e8000000a00780b */ /* 0x000fd20003f64000 */
[----:B------:R-:W-:-:S04]  /*0390*/  @P2 FMUL R4, R4, 0.25 ;  /* 0x3e80000004042820 */ /* 0x000fc80000400000 */
[----:B------:R-:W-:Y:S02]  /*03a0*/  @P3 FMUL R10, R10, 0.25 ;  /* 0x3e8000000a0a3820 */ /* 0x000fe40000400000 */
[----:B------:R-:W2:Y:S01]  /*03b0*/  MUFU.RCP R4, R4 ;  /* 0x0000000400047308 */ /* 0x000ea20000001000 */
[----:B------:R-:W-:-:S07]  /*03c0*/  IMAD.MOV.U32 R7, RZ, RZ, 0x3e800000 ;  /* 0x3e800000ff077424 */ /* 0x000fce00078e00ff */
[----:B------:R-:W3:Y:S01]  /*03d0*/  MUFU.RCP R10, R10 ;  /* 0x0000000a000a7308 */ /* 0x000ee20000001000 */
[C---:B------:R-:W-:Y:S02]  /*03e0*/  FSEL R5, R7.reuse, 1, P2 ;  /* 0x3f80000007057808 */ /* 0x040fe40001000000 */
[----:B------:R-:W-:-:S03]  /*03f0*/  FSEL R7, R7, 1, P3 ;  /* 0x3f80000007077808 */ /* 0x000fc60001800000 */
[----:B--2---:R-:W-:Y:S01]  /*0400*/  FMUL R5, R4, R5 ;  /* 0x0000000504057220 */ /* 0x004fe20000400000 */
[----:B-1----:R-:W-:-:S04]  /*0410*/  IMAD.WIDE R2, R0, 0x4, R2 ;  /* 0x0000000400027825 */ /* 0x002fc800078e0202 */
[----:B------:R-:W-:Y:S01]  /*0420*/  FMUL R5, R6, R5 ;  /* 0x0000000506057220 */ /* 0x000fe20000400000 */
[----:B---3--:R-:W-:-:S04]  /*0430*/  FMUL R7, R10, R7 ;  /* 0x000000070a077220 */ /* 0x008fc80000400000 */
[----:B------:R-:W-:Y:S01]  /*0440*/  @P1 FMUL R5, R8, R7 ;  /* 0x0000000708051220 */ /* 0x000fe20000400000 */
[----:B------:R-:W-:Y:S06]  /*0450*/  @P0 EXIT ;  /* 0x000000000000094d */ /* 0x000fec0003800000 */
[----:B------:R-:W-:Y:S01]  /*0460*/  STG.E desc[UR4][R2.64], R5 ;  /* 0x0000000502007986 */ /* 0x000fe2000c101904 */
[----:B------:R-:W-:Y:S05]  /*0470*/  EXIT ;  /* 0x000000000000794d */ /* 0x000fea0003800000 */
.L_x_0:
[----:B------:R-:W-:-:S00]  /*0480*/  BRA `(.L_x_0) ;  /* 0xfffffffc00fc7947 */ /* 0x000fc0000383ffff */
[----:B------:R-:W-:-:S00]  /*0490*/  NOP ;  /* 0x0000000000007918 */ /* 0x000fc00000000000 */
        /* <DEDUP_REMOVED lines=14> */
.L_x_1:


//--------------------- .nv.constant0.triton_poi_fused_cat_5 --------------------------
	.section	.nv.constant0.triton_poi_fused_cat_5,"a",@progbits
	.sectionflags	@""
	.align	4
.nv.constant0.triton_poi_fused_cat_5:
	.zero		556
